	.headerflags	@"EF_CUDA_TEXMODE_UNIFIED EF_CUDA_64BIT_ADDRESS EF_CUDA_ACCELERATORS EF_CUDA_SM90 EF_CUDA_VIRTUAL_SM(EF_CUDA_SM90)"
	.elftype	@"ET_EXEC"


//--------------------- .nv.info                  --------------------------
	.section	.nv.info,"",@"SHT_CUDA_INFO"
	.align	4


	//----- nvinfo : EIATTR_REGCOUNT
	.align		4
        /*0000*/ 	.byte	0x04, 0x2f
        /*0002*/ 	.short	(.L_1 - .L_0)
	.align		4
.L_0:
        /*0004*/ 	.word	index@(triton_poi_fused_convolution_div_max_pool2d_with_indices_relu_sub_52)
        /*0008*/ 	.word	0x00000020


	//----- nvinfo : EIATTR_MIN_STACK_SIZE
	.align		4
.L_1:
        /*000c*/ 	.byte	0x04, 0x12
        /*000e*/ 	.short	(.L_3 - .L_2)
	.align		4
.L_2:
        /*0010*/ 	.word	index@(triton_poi_fused_convolution_div_max_pool2d_with_indices_relu_sub_52)
        /*0014*/ 	.word	0x00000000


	//----- nvinfo : EIATTR_FRAME_SIZE
	.align		4
.L_3:
        /*0018*/ 	.byte	0x04, 0x11
        /*001a*/ 	.short	(.L_5 - .L_4)
	.align		4
.L_4:
        /*001c*/ 	.word	index@(triton_poi_fused_convolution_div_max_pool2d_with_indices_relu_sub_52)
        /*0020*/ 	.word	0x00000000


	//----- nvinfo : EIATTR_MIN_STACK_SIZE
	.align		4
.L_5:
        /*0024*/ 	.byte	0x04, 0x12
        /*0026*/ 	.short	(.L_7 - .L_6)
	.align		4
.L_6:
        /*0028*/ 	.word	index@(triton_poi_fused_convolution_div_max_pool2d_with_indices_relu_sub_52)
        /*002c*/ 	.word	0x00000000
.L_7:


//--------------------- .nv.info.triton_poi_fused_convolution_div_max_pool2d_with_indices_relu_sub_52 --------------------------
	.section	.nv.info.triton_poi_fused_convolution_div_max_pool2d_with_indices_relu_sub_52,"",@"SHT_CUDA_INFO"
	.sectionflags	@""
	.align	4


	//----- nvinfo : EIATTR_CUDA_API_VERSION
	.align		4
        /*0000*/ 	.byte	0x04, 0x37
        /*0002*/ 	.short	(.L_9 - .L_8)
.L_8:
        /*0004*/ 	.word	0x0000007c


	//----- nvinfo : EIATTR_KPARAM_INFO
	.align		4
.L_9:
        /*0008*/ 	.byte	0x04, 0x17
        /*000a*/ 	.short	(.L_11 - .L_10)
.L_10:
        /*000c*/ 	.word	0x00000000
        /*0010*/ 	.short	0x0004
        /*0012*/ 	.short	0x001c
        /*0014*/ 	.byte	0x00, 0xf0, 0x11, 0x00


	//----- nvinfo : EIATTR_KPARAM_INFO
	.align		4
.L_11:
        /*0018*/ 	.byte	0x04, 0x17
        /*001a*/ 	.short	(.L_13 - .L_12)
.L_12:
        /*001c*/ 	.word	0x00000000
        /*0020*/ 	.short	0x0003
        /*0022*/ 	.short	0x0018
        /*0024*/ 	.byte	0x00, 0xf0, 0x11, 0x00


	//----- nvinfo : EIATTR_KPARAM_INFO
	.align		4
.L_13:
        /*0028*/ 	.byte	0x04, 0x17
        /*002a*/ 	.short	(.L_15 - .L_14)
.L_14:
        /*002c*/ 	.word	0x00000000
        /*0030*/ 	.short	0x0002
        /*0032*/ 	.short	0x0010
        /*0034*/ 	.byte	0x00, 0xf4, 0x21, 0x00


	//----- nvinfo : EIATTR_KPARAM_INFO
	.align		4
.L_15:
        /*0038*/ 	.byte	0x04, 0x17
        /*003a*/ 	.short	(.L_17 - .L_16)
.L_16:
        /*003c*/ 	.word	0x00000000
        /*0040*/ 	.short	0x0001
        /*0042*/ 	.short	0x0008
        /*0044*/ 	.byte	0x00, 0xf4, 0x21, 0x00


	//----- nvinfo : EIATTR_KPARAM_INFO
	.align		4
.L_17:
        /*0048*/ 	.byte	0x04, 0x17
        /*004a*/ 	.short	(.L_19 - .L_18)
.L_18:
        /*004c*/ 	.word	0x00000000
        /*0050*/ 	.short	0x0000
        /*0052*/ 	.short	0x0000
        /*0054*/ 	.byte	0x00, 0xf4, 0x21, 0x00


	//----- nvinfo : EIATTR_SPARSE_MMA_MASK
	.align		4
.L_19:
        /*0058*/ 	.byte	0x03, 0x50
        /*005a*/ 	.short	0x0000


	//----- nvinfo : EIATTR_MAXREG_COUNT
	.align		4
        /*005c*/ 	.byte	0x03, 0x1b
        /*005e*/ 	.short	0x00ff


	//----- nvinfo : EIATTR_EXIT_INSTR_OFFSETS
	.align		4
        /*0060*/ 	.byte	0x04, 0x1c
        /*0062*/ 	.short	(.L_21 - .L_20)


	//   ....[0]....
.L_20:
        /*0064*/ 	.word	0x00000980


	//   ....[1]....
        /*0068*/ 	.word	0x00000a10


	//----- nvinfo : EIATTR_REQNTID
	.align		4
.L_21:
        /*006c*/ 	.byte	0x04, 0x10
        /*006e*/ 	.short	(.L_23 - .L_22)
.L_22:
        /*0070*/ 	.word	0x00000100
        /*0074*/ 	.word	0x00000001
        /*0078*/ 	.word	0x00000001


	//----- nvinfo : EIATTR_CBANK_PARAM_SIZE
	.align		4
.L_23:
        /*007c*/ 	.byte	0x03, 0x19
        /*007e*/ 	.short	0x0020


	//----- nvinfo : EIATTR_PARAM_CBANK
	.align		4
        /*0080*/ 	.byte	0x04, 0x0a
        /*0082*/ 	.short	(.L_25 - .L_24)
	.align		4
.L_24:
        /*0084*/ 	.word	index@(.nv.constant0.triton_poi_fused_convolution_div_max_pool2d_with_indices_relu_sub_52)
        /*0088*/ 	.short	0x0210
        /*008a*/ 	.short	0x0020


	//----- nvinfo : EIATTR_SW_WAR
	.align		4
.L_25:
        /*008c*/ 	.byte	0x04, 0x36
        /*008e*/ 	.short	(.L_27 - .L_26)
.L_26:
        /*0090*/ 	.word	0x00000008
.L_27:


//--------------------- .nv.callgraph             --------------------------
	.section	.nv.callgraph,"",@"SHT_CUDA_CALLGRAPH"
	.align	4
	.sectionentsize	8
	.align		4
        /*0000*/ 	.word	0x00000000
	.align		4
        /*0004*/ 	.word	0xffffffff
	.align		4
        /*0008*/ 	.word	0x00000000
	.align		4
        /*000c*/ 	.word	0xfffffffe
	.align		4
        /*0010*/ 	.word	0x00000000
	.align		4
        /*0014*/ 	.word	0xfffffffd
	.align		4
        /*0018*/ 	.word	0x00000000
	.align		4
        /*001c*/ 	.word	0xfffffffc


//--------------------- .text.triton_poi_fused_convolution_div_max_pool2d_with_indices_relu_sub_52 --------------------------
	.section	.text.triton_poi_fused_convolution_div_max_pool2d_with_indices_relu_sub_52,"ax",@progbits
	.sectionflags	@"SHF_BARRIERS=1"
	.align	128
        .global         triton_poi_fused_convolution_div_max_pool2d_with_indices_relu_sub_52
        .type           triton_poi_fused_convolution_div_max_pool2d_with_indices_relu_sub_52,@function
        .size           triton_poi_fused_convolution_div_max_pool2d_with_indices_relu_sub_52,(.L_x_1 - triton_poi_fused_convolution_div_max_pool2d_with_indices_relu_sub_52)
        .other          triton_poi_fused_convolution_div_max_pool2d_with_indices_relu_sub_52,@"STO_CUDA_ENTRY STV_DEFAULT"
triton_poi_fused_convolution_div_max_pool2d_with_indices_relu_sub_52:
.text.triton_poi_fused_convolution_div_max_pool2d_with_indices_relu_sub_52:
[----:B------:R-:W0:Y:S01]  /*0000*/  LDC R1, c[0x0][0x28] ;  /* 0x00000a00ff017b82 */ /* 0x000e220000000800 */
[----:B------:R-:W1:Y:S07]  /*0010*/  S2R R0, SR_CTAID.Y ;  /* 0x0000000000007919 */ /* 0x000e6e0000002600 */
[----:B------:R-:W2:Y:S01]  /*0020*/  LDC.64 R4, c[0x0][0x218] ;  /* 0x00008600ff047b82 */ /* 0x000ea20000000a00 */
[----:B------:R-:W-:Y:S02]  /*0030*/  CS2R R12, SRZ ;  /* 0x00000000000c7805 */ /* 0x000fe4000001ff00 */
[----:B------:R-:W-:Y:S01]  /*0040*/  CS2R R14, SRZ ;  /* 0x00000000000e7805 */ /* 0x000fe2000001ff00 */
[----:B------:R-:W3:Y:S01]  /*0050*/  S2R R25, SR_TID.X ;  /* 0x0000000000197919 */ /* 0x000ee20000002100 */
[----:B------:R-:W-:Y:S01]  /*0060*/  ULDC.64 UR6, c[0x0][0x208] ;  /* 0x0000820000067ab9 */ /* 0x000fe20000000a00 */
[----:B------:R-:W4:Y:S02]  /*0070*/  S2R R7, SR_CTAID.X ;  /* 0x0000000000077919 */ /* 0x000f240000002500 */
[----:B------:R-:W5:Y:S01]  /*0080*/  LDC.64 R26, c[0x0][0x210] ;  /* 0x00008400ff1a7b82 */ /* 0x000f620000000a00 */
[----:B-1----:R-:W-:Y:S01]  /*0090*/  IMAD.SHL.U32 R21, R0, 0x40, RZ ;  /* 0x0000004000157824 */ /* 0x002fe200078e00ff */
[----:B------:R-:W-:Y:S01]  /*00a0*/  SHF.R.S32.HI R3, RZ, 0x19, R0 ;  /* 0x00000019ff037819 */ /* 0x000fe20000011400 */
[----:B---3--:R-:W-:-:S03]  /*00b0*/  IMAD.SHL.U32 R2, R25, 0x4, RZ ;  /* 0x0000000419027824 */ /* 0x008fc600078e00ff */
[----:B------:R-:W-:Y:S02]  /*00c0*/  SGXT R3, R3, 0x1 ;  /* 0x000000010303781a */ /* 0x000fe40000000200 */
[----:B------:R-:W-:Y:S02]  /*00d0*/  SHF.R.U32.HI R9, RZ, 0x4, R25 ;  /* 0x00000004ff097819 */ /* 0x000fe40000011619 */
[----:B------:R-:W-:-:S04]  /*00e0*/  LOP3.LUT R6, R21, 0x3c, R2, 0xf8, !PT ;  /* 0x0000003c15067812 */ /* 0x000fc800078ef802 */
[----:B------:R-:W-:Y:S01]  /*00f0*/  LEA.HI R0, R3, R6, RZ, 0x9 ;  /* 0x0000000603007211 */ /* 0x000fe200078f48ff */
[----:B----4-:R-:W-:-:S03]  /*0100*/  IMAD.SHL.U32 R3, R7, 0x40, RZ ;  /* 0x0000004007037824 */ /* 0x010fc600078e00ff */
[C---:B------:R-:W-:Y:S01]  /*0110*/  LOP3.LUT R7, R0.reuse, 0xfffffe00, RZ, 0xc0, !PT ;  /* 0xfffffe0000077812 */ /* 0x040fe200078ec0ff */
[----:B------:R-:W-:Y:S01]  /*0120*/  IMAD.SHL.U32 R8, R0, 0x400, RZ ;  /* 0x0000040000087824 */ /* 0x000fe200078e00ff */
[----:B------:R-:W-:-:S03]  /*0130*/  SGXT.U32 R0, R9, 0x4 ;  /* 0x000000040900781a */ /* 0x000fc60000000000 */
[----:B------:R-:W-:Y:S01]  /*0140*/  IMAD.IADD R9, R6, 0x1, -R7 ;  /* 0x0000000106097824 */ /* 0x000fe200078e0a07 */
[----:B------:R-:W-:Y:S02]  /*0150*/  LOP3.LUT R8, R8, 0xfff80000, RZ, 0xc0, !PT ;  /* 0xfff8000008087812 */ /* 0x000fe400078ec0ff */
[----:B------:R-:W-:Y:S01]  /*0160*/  LOP3.LUT R7, R3, R0, RZ, 0xfc, !PT ;  /* 0x0000000003077212 */ /* 0x000fe200078efcff */
[----:B--2---:R-:W-:-:S03]  /*0170*/  IMAD.WIDE R4, R9, 0x4, R4 ;  /* 0x0000000409047825 */ /* 0x004fc600078e0204 */
[----:B------:R-:W-:Y:S01]  /*0180*/  ISETP.GE.AND P0, PT, R7, 0x400, PT ;  /* 0x000004000700780c */ /* 0x000fe20003f06270 */
[----:B------:R-:W-:-:S04]  /*0190*/  IMAD.IADD R8, R9, 0x1, R8 ;  /* 0x0000000109087824 */ /* 0x000fc800078e0208 */
[----:B------:R-:W-:Y:S02]  /*01a0*/  IMAD R11, R7, 0x200, R8 ;  /* 0x00000200070b7824 */ /* 0x000fe400078e0208 */
[----:B------:R-:W2:Y:S02]  /*01b0*/  LDG.E.EL.128 R4, desc[UR6][R4.64] ;  /* 0x0000000604047981 */ /* 0x000ea4000c2e1d00 */
[----:B-----5:R-:W-:-:S05]  /*01c0*/  IMAD.WIDE R10, R11, 0x4, R26 ;  /* 0x000000040b0a7825 */ /* 0x020fca00078e021a */
[----:B------:R1:W2:Y:S01]  /*01d0*/  @!P0 LDG.E.EL.128 R12, desc[UR6][R10.64] ;  /* 0x000000060a0c8981 */ /* 0x0002a2000c2e1d00 */
[----:B------:R-:W3:Y:S01]  /*01e0*/  S2UR UR5, SR_CgaCtaId ;  /* 0x00000000000579c3 */ /* 0x000ee20000008800 */
[----:B------:R-:W-:Y:S01]  /*01f0*/  IMAD.SHL.U32 R9, R25, 0x100, RZ ;  /* 0x0000010019097824 */ /* 0x000fe200078e00ff */
[----:B------:R-:W-:Y:S01]  /*0200*/  UMOV UR4, 0x400 ;  /* 0x0000040000047882 */ /* 0x000fe20000000000 */
[----:B------:R-:W-:-:S03]  /*0210*/  SHF.R.U32.HI R22, RZ, 0x4, R25 ;  /* 0x00000004ff167819 */ /* 0x000fc60000011619 */
[----:B------:R-:W-:Y:S02]  /*0220*/  LOP3.LUT R9, R9, 0xf00, RZ, 0xc0, !PT ;  /* 0x00000f0009097812 */ /* 0x000fe400078ec0ff */
[----:B------:R-:W-:Y:S02]  /*0230*/  SGXT.U32 R22, R22, 0x4 ;  /* 0x000000041616781a */ /* 0x000fe40000000000 */
[C---:B------:R-:W-:Y:S02]  /*0240*/  LOP3.LUT R16, R9.reuse, 0x40, RZ, 0xfc, !PT ;  /* 0x0000004009107812 */ /* 0x040fe400078efcff */
[C---:B-1----:R-:W-:Y:S02]  /*0250*/  LOP3.LUT R10, R9.reuse, 0x80, RZ, 0xfc, !PT ;  /* 0x00000080090a7812 */ /* 0x042fe400078efcff */
[C---:B------:R-:W-:Y:S02]  /*0260*/  LOP3.LUT R18, R9.reuse, 0xc0, RZ, 0xfc, !PT ;  /* 0x000000c009127812 */ /* 0x040fe400078efcff */
[----:B------:R-:W-:Y:S01]  /*0270*/  LOP3.LUT R22, R9, R22, RZ, 0xfc, !PT ;  /* 0x0000001609167212 */ /* 0x000fe200078efcff */
[----:B---3--:R-:W-:-:S06]  /*0280*/  UPRMT UR4, UR5, 0x654, UR4 ;  /* 0x0000065405047896 */ /* 0x008fcc0008000004 */
[----:B------:R-:W-:Y:S02]  /*0290*/  LEA.HI R17, R9, UR4, RZ, 0x1c ;  /* 0x0000000409117c11 */ /* 0x000fe4000f8fe0ff */
[----:B------:R-:W-:Y:S02]  /*02a0*/  LEA.HI R23, R16, UR4, RZ, 0x1c ;  /* 0x0000000410177c11 */ /* 0x000fe4000f8fe0ff */
[----:B------:R-:W-:Y:S02]  /*02b0*/  LEA.HI R11, R10, UR4, RZ, 0x1c ;  /* 0x000000040a0b7c11 */ /* 0x000fe4000f8fe0ff */
[----:B------:R-:W-:Y:S02]  /*02c0*/  LEA.HI R19, R18, UR4, RZ, 0x1c ;  /* 0x0000000412137c11 */ /* 0x000fe4000f8fe0ff */
[----:B------:R-:W-:Y:S01]  /*02d0*/  LOP3.LUT R9, R3, 0x10, R0, 0xfe, !PT ;  /* 0x0000001003097812 */ /* 0x000fe200078efe00 */
[C---:B------:R-:W-:Y:S02]  /*02e0*/  IMAD R24, R22.reuse, 0x4, R17 ;  /* 0x0000000416187824 */ /* 0x040fe400078e0211 */
[C---:B------:R-:W-:Y:S01]  /*02f0*/  IMAD R23, R22.reuse, 0x4, R23 ;  /* 0x0000000416177824 */ /* 0x040fe200078e0217 */
[C---:B------:R-:W-:Y:S01]  /*0300*/  ISETP.GE.AND P0, PT, R9.reuse, 0x400, PT ;  /* 0x000004000900780c */ /* 0x040fe20003f06270 */
[C---:B------:R-:W-:Y:S01]  /*0310*/  IMAD R20, R22.reuse, 0x4, R11 ;  /* 0x0000000416147824 */ /* 0x040fe200078e020b */
[----:B------:R-:W-:Y:S01]  /*0320*/  LOP3.LUT R29, R3, 0x20, R0, 0xfe, !PT ;  /* 0x00000020031d7812 */ /* 0x000fe200078efe00 */
[----:B------:R-:W-:Y:S01]  /*0330*/  IMAD R22, R22, 0x4, R19 ;  /* 0x0000000416167824 */ /* 0x000fe200078e0213 */
[----:B------:R-:W-:Y:S01]  /*0340*/  LOP3.LUT R19, R3, 0x30, R0, 0xfe, !PT ;  /* 0x0000003003137812 */ /* 0x000fe200078efe00 */
[--C-:B------:R-:W-:Y:S01]  /*0350*/  IMAD R17, R9, 0x200, R8.reuse ;  /* 0x0000020009117824 */ /* 0x100fe200078e0208 */
[C---:B------:R-:W-:Y:S01]  /*0360*/  ISETP.GE.AND P1, PT, R29.reuse, 0x400, PT ;  /* 0x000004001d00780c */ /* 0x040fe20003f26270 */
[--C-:B------:R-:W-:Y:S01]  /*0370*/  IMAD R29, R29, 0x200, R8.reuse ;  /* 0x000002001d1d7824 */ /* 0x100fe200078e0208 */
[C---:B------:R-:W-:Y:S01]  /*0380*/  ISETP.GE.AND P2, PT, R19.reuse, 0x400, PT ;  /* 0x000004001300780c */ /* 0x040fe20003f46270 */
[----:B------:R-:W-:Y:S01]  /*0390*/  IMAD R19, R19, 0x200, R8 ;  /* 0x0000020013137824 */ /* 0x000fe200078e0208 */
[----:B------:R-:W-:-:S02]  /*03a0*/  CS2R R8, SRZ ;  /* 0x0000000000087805 */ /* 0x000fc4000001ff00 */
[----:B------:R-:W-:Y:S01]  /*03b0*/  CS2R R10, SRZ ;  /* 0x00000000000a7805 */ /* 0x000fe2000001ff00 */
[----:B------:R-:W-:-:S05]  /*03c0*/  IMAD.WIDE R16, R17, 0x4, R26 ;  /* 0x0000000411107825 */ /* 0x000fca00078e021a */
[----:B------:R1:W3:Y:S01]  /*03d0*/  @!P0 LDG.E.EL.128 R8, desc[UR6][R16.64] ;  /* 0x0000000610088981 */ /* 0x0002e2000c2e1d00 */
[----:B------:R-:W-:-:S04]  /*03e0*/  IMAD.WIDE R28, R29, 0x4, R26 ;  /* 0x000000041d1c7825 */ /* 0x000fc800078e021a */
[----:B------:R-:W-:-:S04]  /*03f0*/  IMAD.WIDE R26, R19, 0x4, R26 ;  /* 0x00000004131a7825 */ /* 0x000fc800078e021a */
[----:B--2---:R-:W-:Y:S01]  /*0400*/  FADD R12, R4, R12 ;  /* 0x0000000c040c7221 */ /* 0x004fe20000000000 */
[----:B------:R-:W-:Y:S01]  /*0410*/  FADD R18, R5, R13 ;  /* 0x0000000d05127221 */ /* 0x000fe20000000000 */
[----:B-1----:R-:W-:Y:S01]  /*0420*/  FADD R17, R6, R14 ;  /* 0x0000000e06117221 */ /* 0x002fe20000000000 */
[----:B------:R-:W-:Y:S02]  /*0430*/  FADD R15, R7, R15 ;  /* 0x0000000f070f7221 */ /* 0x000fe40000000000 */
[----:B------:R1:W-:Y:S04]  /*0440*/  STS [R24], R12 ;  /* 0x0000000c18007388 */ /* 0x0003e80000000800 */
[----:B------:R2:W-:Y:S04]  /*0450*/  STS [R23+0x100], R18 ;  /* 0x0001001217007388 */ /* 0x0005e80000000800 */
[----:B------:R4:W-:Y:S01]  /*0460*/  STS [R20+0x200], R17 ;  /* 0x0002001114007388 */ /* 0x0009e20000000800 */
[----:B-1----:R-:W-:-:S03]  /*0470*/  CS2R R12, SRZ ;  /* 0x00000000000c7805 */ /* 0x002fc6000001ff00 */
[----:B------:R1:W-:Y:S01]  /*0480*/  STS [R22+0x300], R15 ;  /* 0x0003000f16007388 */ /* 0x0003e20000000800 */
[----:B--2---:R-:W-:Y:S02]  /*0490*/  CS2R R18, SRZ ;  /* 0x0000000000127805 */ /* 0x004fe4000001ff00 */
[----:B----4-:R-:W-:Y:S02]  /*04a0*/  CS2R R16, SRZ ;  /* 0x0000000000107805 */ /* 0x010fe4000001ff00 */
[----:B-1----:R-:W-:-:S04]  /*04b0*/  CS2R R14, SRZ ;  /* 0x00000000000e7805 */ /* 0x002fc8000001ff00 */
[----:B------:R-:W2:Y:S04]  /*04c0*/  @!P2 LDG.E.EL.128 R16, desc[UR6][R26.64] ;  /* 0x000000061a10a981 */ /* 0x000ea8000c2e1d00 */
[----:B------:R-:W4:Y:S01]  /*04d0*/  @!P1 LDG.E.EL.128 R12, desc[UR6][R28.64] ;  /* 0x000000061c0c9981 */ /* 0x000f22000c2e1d00 */
[----:B---3--:R-:W-:-:S05]  /*04e0*/  FADD R8, R4, R8 ;  /* 0x0000000804087221 */ /* 0x008fca0000000000 */
[----:B------:R1:W-:Y:S02]  /*04f0*/  STS [R24+0x40], R8 ;  /* 0x0000400818007388 */ /* 0x0003e40000000800 */
[----:B-1----:R-:W1:Y:S01]  /*0500*/  S2R R8, SR_TID.X ;  /* 0x0000000000087919 */ /* 0x002e620000002100 */
[----:B------:R-:W-:Y:S01]  /*0510*/  FADD R9, R5, R9 ;  /* 0x0000000905097221 */ /* 0x000fe20000000000 */
[----:B------:R-:W-:Y:S01]  /*0520*/  FADD R10, R6, R10 ;  /* 0x0000000a060a7221 */ /* 0x000fe20000000000 */
[----:B------:R-:W-:-:S03]  /*0530*/  FADD R11, R7, R11 ;  /* 0x0000000b070b7221 */ /* 0x000fc60000000000 */
[----:B------:R2:W-:Y:S04]  /*0540*/  STS [R23+0x140], R9 ;  /* 0x0001400917007388 */ /* 0x0005e80000000800 */
[----:B------:R-:W-:Y:S04]  /*0550*/  STS [R20+0x240], R10 ;  /* 0x0002400a14007388 */ /* 0x000fe80000000800 */
[----:B------:R3:W-:Y:S01]  /*0560*/  STS [R22+0x340], R11 ;  /* 0x0003400b16007388 */ /* 0x0007e20000000800 */
[----:B------:R-:W-:Y:S01]  /*0570*/  SHF.R.U32.HI R25, RZ, 0x2, R25 ;  /* 0x00000002ff197819 */ /* 0x000fe20000011619 */
[----:B-1----:R-:W-:-:S03]  /*0580*/  IMAD.SHL.U32 R8, R8, 0x4, RZ ;  /* 0x0000000408087824 */ /* 0x002fc600078e00ff */
[----:B------:R-:W-:-:S05]  /*0590*/  LOP3.LUT R25, R25, 0x3c, RZ, 0xc0, !PT ;  /* 0x0000003c19197812 */ /* 0x000fca00078ec0ff */
[----:B------:R-:W-:Y:S01]  /*05a0*/  VIADD R25, R25, UR4 ;  /* 0x0000000419197c36 */ /* 0x000fe20008000000 */
[----:B------:R-:W-:Y:S02]  /*05b0*/  LOP3.LUT R2, R3, 0x3c, R2, 0xf8, !PT ;  /* 0x0000003c03027812 */ /* 0x000fe400078ef802 */
[----:B------:R-:W-:Y:S02]  /*05c0*/  LOP3.LUT R3, R21, R0, RZ, 0xfc, !PT ;  /* 0x0000000015037212 */ /* 0x000fe400078efcff */
[----:B------:R-:W-:-:S03]  /*05d0*/  ISETP.GE.AND P0, PT, R2, 0x400, PT ;  /* 0x000004000200780c */ /* 0x000fc60003f06270 */
[----:B------:R-:W-:Y:S02]  /*05e0*/  IMAD R3, R3, 0x400, R2 ;  /* 0x0000040003037824 */ /* 0x000fe400078e0202 */
[C---:B--2---:R-:W-:Y:S01]  /*05f0*/  FADD R9, R4.reuse, R16 ;  /* 0x0000001004097221 */ /* 0x044fe20000000000 */
[----:B----4-:R-:W-:Y:S01]  /*0600*/  FADD R29, R4, R12 ;  /* 0x0000000c041d7221 */ /* 0x010fe20000000000 */
[----:B------:R-:W-:Y:S01]  /*0610*/  FADD R12, R5, R13 ;  /* 0x0000000d050c7221 */ /* 0x000fe20000000000 */
[C---:B------:R-:W-:Y:S01]  /*0620*/  FADD R13, R6.reuse, R14 ;  /* 0x0000000e060d7221 */ /* 0x040fe20000000000 */
[----:B------:R-:W-:Y:S01]  /*0630*/  FADD R15, R7, R15 ;  /* 0x0000000f070f7221 */ /* 0x000fe20000000000 */
[----:B------:R-:W-:Y:S01]  /*0640*/  FADD R4, R5, R17 ;  /* 0x0000001105047221 */ /* 0x000fe20000000000 */
[----:B------:R-:W-:Y:S01]  /*0650*/  STS [R24+0x80], R29 ;  /* 0x0000801d18007388 */ /* 0x000fe20000000800 */
[----:B---3--:R-:W-:Y:S01]  /*0660*/  FADD R11, R6, R18 ;  /* 0x00000012060b7221 */ /* 0x008fe20000000000 */
[----:B------:R-:W-:-:S02]  /*0670*/  FADD R19, R7, R19 ;  /* 0x0000001307137221 */ /* 0x000fc40000000000 */
[----:B------:R-:W-:Y:S04]  /*0680*/  STS [R23+0x180], R12 ;  /* 0x0001800c17007388 */ /* 0x000fe80000000800 */
[----:B------:R-:W-:Y:S04]  /*0690*/  STS [R20+0x280], R13 ;  /* 0x0002800d14007388 */ /* 0x000fe80000000800 */
[----:B------:R-:W-:Y:S01]  /*06a0*/  STS [R22+0x380], R15 ;  /* 0x0003800f16007388 */ /* 0x000fe20000000800 */
[----:B------:R-:W-:-:S03]  /*06b0*/  LOP3.LUT R16, R8, 0x3fc, RZ, 0xc0, !PT ;  /* 0x000003fc08107812 */ /* 0x000fc600078ec0ff */
[----:B------:R-:W-:Y:S04]  /*06c0*/  STS [R24+0xc0], R9 ;  /* 0x0000c00918007388 */ /* 0x000fe80000000800 */
[----:B------:R-:W-:Y:S04]  /*06d0*/  STS [R23+0x1c0], R4 ;  /* 0x0001c00417007388 */ /* 0x000fe80000000800 */
[----:B------:R-:W-:Y:S04]  /*06e0*/  STS [R20+0x2c0], R11 ;  /* 0x0002c00b14007388 */ /* 0x000fe80000000800 */
[----:B------:R1:W-:Y:S01]  /*06f0*/  STS [R22+0x3c0], R19 ;  /* 0x0003c01316007388 */ /* 0x0003e20000000800 */
[----:B------:R-:W-:-:S02]  /*0700*/  LOP3.LUT R5, R16, 0x400, RZ, 0xfc, !PT ;  /* 0x0000040010057812 */ /* 0x000fc400078efcff */
[C---:B------:R-:W-:Y:S02]  /*0710*/  LOP3.LUT R6, R16.reuse, 0x800, RZ, 0xfc, !PT ;  /* 0x0000080010067812 */ /* 0x040fe400078efcff */
[----:B------:R-:W-:Y:S02]  /*0720*/  SHF.R.U32.HI R5, RZ, 0x4, R5 ;  /* 0x00000004ff057819 */ /* 0x000fe40000011605 */
[----:B------:R-:W-:Y:S02]  /*0730*/  SHF.R.U32.HI R6, RZ, 0x4, R6 ;  /* 0x00000004ff067819 */ /* 0x000fe40000011606 */
[----:B------:R-:W-:Y:S01]  /*0740*/  LOP3.LUT R5, R5, 0x7c, RZ, 0xc0, !PT ;  /* 0x0000007c05057812 */ /* 0x000fe200078ec0ff */
[----:B------:R-:W-:Y:S01]  /*0750*/  IMAD R25, R16, 0x4, R25 ;  /* 0x0000000410197824 */ /* 0x000fe200078e0219 */
[----:B------:R-:W-:Y:S01]  /*0760*/  BAR.SYNC.DEFER_BLOCKING 0x0 ;  /* 0x0000000000007b1d */ /* 0x000fe20000010000 */
[----:B------:R-:W-:Y:S02]  /*0770*/  LOP3.LUT R6, R6, 0xbc, RZ, 0xc0, !PT ;  /* 0x000000bc06067812 */ /* 0x000fe400078ec0ff */
[----:B------:R-:W-:-:S03]  /*0780*/  VIADD R5, R5, UR4 ;  /* 0x0000000405057c36 */ /* 0x000fc60008000000 */
[----:B------:R-:W-:Y:S02]  /*0790*/  VIADD R7, R6, UR4 ;  /* 0x0000000406077c36 */ /* 0x000fe40008000000 */
[----:B-1----:R-:W1:Y:S01]  /*07a0*/  LDC.64 R18, c[0x0][0x220] ;  /* 0x00008800ff127b82 */ /* 0x002e620000000a00 */
[C---:B------:R-:W-:Y:S02]  /*07b0*/  IMAD R24, R16.reuse, 0x4, R5 ;  /* 0x0000000410187824 */ /* 0x040fe400078e0205 */
[----:B------:R-:W-:Y:S01]  /*07c0*/  IMAD R26, R16, 0x4, R7 ;  /* 0x00000004101a7824 */ /* 0x000fe200078e0207 */
[----:B------:R-:W-:Y:S04]  /*07d0*/  LDS R4, [R25] ;  /* 0x0000000019047984 */ /* 0x000fe80000000800 */
[----:B------:R-:W-:Y:S04]  /*07e0*/  LDS R5, [R25+0x4] ;  /* 0x0000040019057984 */ /* 0x000fe80000000800 */
[----:B------:R-:W-:Y:S04]  /*07f0*/  LDS R6, [R25+0x8] ;  /* 0x0000080019067984 */ /* 0x000fe80000000800 */
[----:B------:R-:W2:Y:S04]  /*0800*/  LDS R7, [R25+0xc] ;  /* 0x00000c0019077984 */ /* 0x000ea80000000800 */
[----:B------:R-:W-:Y:S04]  /*0810*/  LDS R8, [R24+0x1000] ;  /* 0x0010000018087984 */ /* 0x000fe80000000800 */
[----:B------:R-:W-:Y:S04]  /*0820*/  LDS R9, [R24+0x1004] ;  /* 0x0010040018097984 */ /* 0x000fe80000000800 */
[----:B------:R-:W-:Y:S04]  /*0830*/  LDS R10, [R24+0x1008] ;  /* 0x00100800180a7984 */ /* 0x000fe80000000800 */
[----:B------:R3:W4:Y:S04]  /*0840*/  LDS R11, [R24+0x100c] ;  /* 0x00100c00180b7984 */ /* 0x0007280000000800 */
[----:B------:R-:W-:Y:S04]  /*0850*/  LDS R12, [R26+0x2000] ;  /* 0x002000001a0c7984 */ /* 0x000fe80000000800 */
[----:B------:R-:W-:Y:S04]  /*0860*/  LDS R13, [R26+0x2004] ;  /* 0x002004001a0d7984 */ /* 0x000fe80000000800 */
[----:B------:R-:W-:Y:S04]  /*0870*/  LDS R14, [R26+0x2008] ;  /* 0x002008001a0e7984 */ /* 0x000fe80000000800 */
[----:B------:R5:W4:Y:S01]  /*0880*/  LDS R15, [R26+0x200c] ;  /* 0x00200c001a0f7984 */ /* 0x000b220000000800 */
[----:B------:R-:W-:-:S02]  /*0890*/  LOP3.LUT R17, R21, 0x10, R0, 0xfe, !PT ;  /* 0x0000001015117812 */ /* 0x000fc400078efe00 */
[----:B------:R-:W-:Y:S02]  /*08a0*/  LOP3.LUT R20, R16, 0xc00, RZ, 0xfc, !PT ;  /* 0x00000c0010147812 */ /* 0x000fe400078efcff */
[----:B------:R-:W-:Y:S01]  /*08b0*/  LOP3.LUT R23, R21, 0x20, R0, 0xfe, !PT ;  /* 0x0000002015177812 */ /* 0x000fe200078efe00 */
[----:B------:R-:W-:Y:S01]  /*08c0*/  IMAD R17, R17, 0x400, R2 ;  /* 0x0000040011117824 */ /* 0x000fe200078e0202 */
[----:B------:R-:W-:-:S03]  /*08d0*/  SHF.R.U32.HI R20, RZ, 0x4, R20 ;  /* 0x00000004ff147819 */ /* 0x000fc60000011614 */
[----:B------:R-:W-:Y:S01]  /*08e0*/  IMAD R27, R23, 0x400, R2 ;  /* 0x00000400171b7824 */ /* 0x000fe200078e0202 */
[----:B------:R-:W-:Y:S01]  /*08f0*/  LOP3.LUT R20, R20, 0xfc, RZ, 0xc0, !PT ;  /* 0x000000fc14147812 */ /* 0x000fe200078ec0ff */
[----:B-1----:R-:W-:-:S04]  /*0900*/  IMAD.WIDE R22, R3, 0x4, R18 ;  /* 0x0000000403167825 */ /* 0x002fc800078e0212 */
[--C-:B---3--:R-:W-:Y:S01]  /*0910*/  IMAD.WIDE R24, R17, 0x4, R18.reuse ;  /* 0x0000000411187825 */ /* 0x108fe200078e0212 */
[----:B--2---:R1:W-:Y:S03]  /*0920*/  @!P0 STG.E.128 desc[UR6][R22.64], R4 ;  /* 0x0000000416008986 */ /* 0x0043e6000c101d06 */
[----:B-----5:R-:W-:-:S04]  /*0930*/  IMAD.WIDE R26, R27, 0x4, R18 ;  /* 0x000000041b1a7825 */ /* 0x020fc800078e0212 */
[----:B------:R-:W-:Y:S01]  /*0940*/  VIADD R3, R20, UR4 ;  /* 0x0000000414037c36 */ /* 0x000fe20008000000 */
[----:B----4-:R1:W-:Y:S03]  /*0950*/  @!P0 STG.E.128 desc[UR6][R24.64], R8 ;  /* 0x0000000818008986 */ /* 0x0103e6000c101d06 */
[----:B------:R-:W-:Y:S01]  /*0960*/  IMAD R3, R16, 0x4, R3 ;  /* 0x0000000410037824 */ /* 0x000fe200078e0203 */
[----:B0-----:R1:W-:Y:S01]  /*0970*/  @!P0 STG.E.128 desc[UR6][R26.64], R12 ;  /* 0x0000000c1a008986 */ /* 0x0013e2000c101d06 */
[----:B------:R-:W-:Y:S05]  /*0980*/  @P0 EXIT ;  /* 0x000000000000094d */ /* 0x000fea0003800000 */
[----:B-1----:R-:W-:Y:S01]  /*0990*/  LDS R4, [R3+0x3000] ;  /* 0x0030000003047984 */ /* 0x002fe20000000800 */
[----:B------:R-:W-:-:S03]  /*09a0*/  LOP3.LUT R21, R21, 0x30, R0, 0xfe, !PT ;  /* 0x0000003015157812 */ /* 0x000fc600078efe00 */
[----:B------:R-:W-:Y:S02]  /*09b0*/  LDS R5, [R3+0x3004] ;  /* 0x0030040003057984 */ /* 0x000fe40000000800 */
[----:B------:R-:W-:Y:S02]  /*09c0*/  IMAD R21, R21, 0x400, R2 ;  /* 0x0000040015157824 */ /* 0x000fe400078e0202 */
[----:B------:R-:W-:Y:S02]  /*09d0*/  LDS R6, [R3+0x3008] ;  /* 0x0030080003067984 */ /* 0x000fe40000000800 */
[----:B------:R-:W-:Y:S02]  /*09e0*/  IMAD.WIDE R18, R21, 0x4, R18 ;  /* 0x0000000415127825 */ /* 0x000fe400078e0212 */
[----:B------:R-:W0:Y:S04]  /*09f0*/  LDS R7, [R3+0x300c] ;  /* 0x00300c0003077984 */ /* 0x000e280000000800 */
[----:B0-----:R-:W-:Y:S01]  /*0a00*/  STG.E.128 desc[UR6][R18.64], R4 ;  /* 0x0000000412007986 */ /* 0x001fe2000c101d06 */
[----:B------:R-:W-:Y:S05]  /*0a10*/  EXIT ;  /* 0x000000000000794d */ /* 0x000fea0003800000 */
.L_x_0:
[----:B------:R-:W-:-:S00]  /*0a20*/  BRA `(.L_x_0) ;  /* 0xfffffffc00fc7947 */ /* 0x000fc0000383ffff */
[----:B------:R-:W-:-:S00]  /*0a30*/  NOP ;  /* 0x0000000000007918 */ /* 0x000fc00000000000 */
        /* <DEDUP_REMOVED lines=12> */
.L_x_1:


//--------------------- .nv.shared.triton_poi_fused_convolution_div_max_pool2d_with_indices_relu_sub_52 --------------------------
	.section	.nv.shared.triton_poi_fused_convolution_div_max_pool2d_with_indices_relu_sub_52,"aw",@nobits
	.sectionflags	@""
	.align	16
	.zero		1024


//--------------------- .nv.constant0.triton_poi_fused_convolution_div_max_pool2d_with_indices_relu_sub_52 --------------------------
	.section	.nv.constant0.triton_poi_fused_convolution_div_max_pool2d_with_indices_relu_sub_52,"a",@progbits
	.sectionflags	@""
	.align	4
.nv.constant0.triton_poi_fused_convolution_div_max_pool2d_with_indices_relu_sub_52:
	.zero		560
